//
// Generated by NVIDIA NVVM Compiler
//
// Compiler Build ID: CL-36424714
// Cuda compilation tools, release 13.0, V13.0.88
// Based on NVVM 20.0.0
//

.version 9.0
.target sm_100
.address_size 64

	// .globl	__raygen__main

.visible .entry __raygen__main()
{


	ret;

}


// ===== COMPILED SASS (sm_100) =====

	.target	sm_100

	.elftype	@"ET_EXEC"


//--------------------- .note.nv.tkinfo           --------------------------
	.section	.note.nv.tkinfo,"",@"SHT_NOTE"
	.sectionflags	@"SHF_NOTE_NV_TKINFO"
	.tkinfo
        /*0018*/ 	.word	0x00000002
        /*0030*/ 	.string	""
        /*0030*/ 	.string	"ptxas"
        /*0030*/ 	.string	"Cuda compilation tools, release 13.0, V13.0.88"
        /*0030*/ 	.string	"Build cuda_13.0.r13.0/compiler.36424714_0"
        /*0030*/ 	.string	"-arch sm_100 -m 64 "



//--------------------- .note.nv.cuinfo           --------------------------
	.section	.note.nv.cuinfo,"",@"SHT_NOTE"
	.sectionflags	@"SHF_NOTE_NV_CUINFO"
        /*0018*/ 	.short	0x0002
        /*001a*/ 	.short	0x0064
        /*001c*/ 	.short	0x0082
	.zero		2


//--------------------- .nv.info                  --------------------------
	.section	.nv.info,"",@"SHT_CUDA_INFO"
	.align	4


	//----- nvinfo : EIATTR_REGCOUNT
	.align		4
        /*0000*/ 	.byte	0x04, 0x2f
        /*0002*/ 	.short	(.L_1 - .L_0)
	.align		4
.L_0:
        /*0004*/ 	.word	index@(__raygen__main)
        /*0008*/ 	.word	0x00000004


	//----- nvinfo : EIATTR_FRAME_SIZE
	.align		4
.L_1:
        /*000c*/ 	.byte	0x04, 0x11
        /*000e*/ 	.short	(.L_3 - .L_2)
	.align		4
.L_2:
        /*0010*/ 	.word	index@(__raygen__main)
        /*0014*/ 	.word	0x00000000


	//----- nvinfo : EIATTR_MIN_STACK_SIZE
	.align		4
.L_3:
        /*0018*/ 	.byte	0x04, 0x12
        /*001a*/ 	.short	(.L_5 - .L_4)
	.align		4
.L_4:
        /*001c*/ 	.word	index@(__raygen__main)
        /*0020*/ 	.word	0x00000000
.L_5:


//--------------------- .nv.compat                --------------------------
	.section	.nv.compat,"",@"SHT_CUDA_COMPAT_INFO"
	.align	4
        /*0000*/ 	.byte	0x02, 0x09, 0x00, 0x00, 0x02, 0x02, 0x01, 0x00, 0x02, 0x05, 0x05, 0x00, 0x03, 0x07, 0x01, 0x01
        /*0010*/ 	.byte	0x02, 0x03, 0x00, 0x00, 0x02, 0x06, 0x01, 0x00, 0x04, 0x0b, 0x08, 0x00, 0x09, 0x00, 0x00, 0x00
        /*0020*/ 	.byte	0x00, 0x00, 0x00, 0x00


//--------------------- .nv.info.__raygen__main   --------------------------
	.section	.nv.info.__raygen__main,"",@"SHT_CUDA_INFO"
	.sectionflags	@""
	.align	4


	//----- nvinfo : EIATTR_CUDA_API_VERSION
	.align		4
        /*0000*/ 	.byte	0x04, 0x37
        /*0002*/ 	.short	(.L_7 - .L_6)
.L_6:
        /*0004*/ 	.word	0x00000082


	//----- nvinfo : EIATTR_SPARSE_MMA_MASK
	.align		4
.L_7:
        /*0008*/ 	.byte	0x03, 0x50
        /*000a*/ 	.short	0x0000


	//----- nvinfo : EIATTR_MAXREG_COUNT
	.align		4
        /*000c*/ 	.byte	0x03, 0x1b
        /*000e*/ 	.short	0x00ff


	//----- nvinfo : EIATTR_MERCURY_ISA_VERSION
	.align		4
        /*0010*/ 	.byte	0x03, 0x5f
        /*0012*/ 	.short	0x0101


	//----- nvinfo : EIATTR_VRC_CTA_INIT_COUNT
	.align		4
        /*0014*/ 	.byte	0x02, 0x4a
	.zero		1
	.zero		1


	//----- nvinfo : EIATTR_EXIT_INSTR_OFFSETS
	.align		4
        /*0018*/ 	.byte	0x04, 0x1c
        /*001a*/ 	.short	(.L_9 - .L_8)


	//   ....[0]....
.L_8:
        /*001c*/ 	.word	0x00000010


	//----- nvinfo : EIATTR_SW_WAR
	.align		4
.L_9:
        /*0020*/ 	.byte	0x04, 0x36
        /*0022*/ 	.short	(.L_11 - .L_10)
.L_10:
        /*0024*/ 	.word	0x00000008
.L_11:


//--------------------- .nv.callgraph             --------------------------
	.section	.nv.callgraph,"",@"SHT_CUDA_CALLGRAPH"
	.align	4
	.sectionentsize	8
	.align		4
        /*0000*/ 	.word	0x00000000
	.align		4
        /*0004*/ 	.word	0xffffffff
	.align		4
        /*0008*/ 	.word	0x00000000
	.align		4
        /*000c*/ 	.word	0xfffffffe
	.align		4
        /*0010*/ 	.word	0x00000000
	.align		4
        /*0014*/ 	.word	0xfffffffd
	.align		4
        /*0018*/ 	.word	0x00000000
	.align		4
        /*001c*/ 	.word	0xfffffffc


//--------------------- .text.__raygen__main      --------------------------
	.section	.text.__raygen__main,"ax",@progbits
	.align	128
        .global         __raygen__main
        .type           __raygen__main,@function
        .size           __raygen__main,(.L_x_1 - __raygen__main)
        .other          __raygen__main,@"STO_CUDA_ENTRY STV_DEFAULT"
__raygen__main:
.text.__raygen__main:
[----:B------:R-:W-:Y:S01]  /*0000*/  LDC R1, c[0x0][0x37c] ;  /* 0x0000df00ff017b82 */ /* 0x000fe20000000800 */
[----:B------:R-:W-:Y:S05]  /*0010*/  EXIT ;  /* 0x000000000000794d */ /* 0x000fea0003800000 */
.L_x_0:
[----:B------:R-:W-:-:S00]  /*0020*/  BRA `(.L_x_0) ;  /* 0xfffffffc00fc7947 */ /* 0x000fc0000383ffff */
[----:B------:R-:W-:-:S00]  /*0030*/  NOP ;  /* 0x0000000000007918 */ /* 0x000fc00000000000 */
        /* <DEDUP_REMOVED lines=12> */
.L_x_1:


//--------------------- .nv.shared.reserved.0     --------------------------
	.section	.nv.shared.reserved.0,"aw",@nobits
	.weak		__nv_reservedSMEM_offset_0_alias
	.size		__nv_reservedSMEM_offset_0_alias, 0, 64
	.other		__nv_reservedSMEM_offset_0_alias,@"STO_CUDA_RESERVED_SHARED STV_DEFAULT"
__nv_reservedSMEM_offset_0_alias:
	.zero		0
	.zero		64


//--------------------- .nv.constant0.__raygen__main --------------------------
	.section	.nv.constant0.__raygen__main,"a",@progbits
	.sectionflags	@""
	.align	4
.nv.constant0.__raygen__main:
	.zero		896


//--------------------- SYMBOLS --------------------------

	.type		.nv.reservedSmem.offset0,@object
	.size		.nv.reservedSmem.offset0,0x4
